//
// Generated by NVIDIA NVVM Compiler
//
// Compiler Build ID: CL-36424714
// Cuda compilation tools, release 13.0, V13.0.88
// Based on NVVM 20.0.0
//

.version 9.0
.target sm_100
.address_size 64

	// .globl	_Z14matrixMultiplyPKfS0_Pfi
// _ZZ14matrixMultiplyPKfS0_PfiE2As has been demoted
// _ZZ14matrixMultiplyPKfS0_PfiE2Bs has been demoted

.visible .entry _Z14matrixMultiplyPKfS0_Pfi(
	.param .u64 .ptr .align 1 _Z14matrixMultiplyPKfS0_Pfi_param_0,
	.param .u64 .ptr .align 1 _Z14matrixMultiplyPKfS0_Pfi_param_1,
	.param .u64 .ptr .align 1 _Z14matrixMultiplyPKfS0_Pfi_param_2,
	.param .u32 _Z14matrixMultiplyPKfS0_Pfi_param_3
)
{
	.reg .pred 	%p<10>;
	.reg .b32 	%r<42>;
	.reg .b32 	%f<111>;
	.reg .b64 	%rd<13>;
	// demoted variable
	.shared .align 4 .b8 _ZZ14matrixMultiplyPKfS0_PfiE2As[4096];
	// demoted variable
	.shared .align 4 .b8 _ZZ14matrixMultiplyPKfS0_PfiE2Bs[4096];
	ld.param.u64 	%rd4, [_Z14matrixMultiplyPKfS0_Pfi_param_0];
	ld.param.u64 	%rd5, [_Z14matrixMultiplyPKfS0_Pfi_param_1];
	ld.param.u64 	%rd6, [_Z14matrixMultiplyPKfS0_Pfi_param_2];
	ld.param.u32 	%r24, [_Z14matrixMultiplyPKfS0_Pfi_param_3];
	mov.u32 	%r25, %ctaid.x;
	mov.u32 	%r26, %ctaid.y;
	mov.u32 	%r37, %tid.x;
	mov.u32 	%r39, %tid.y;
	shl.b32 	%r27, %r26, 5;
	add.s32 	%r3, %r27, %r39;
	shl.b32 	%r4, %r25, 5;
	add.s32 	%r5, %r4, %r37;
	setp.lt.s32 	%p1, %r24, 1;
	mov.f32 	%f110, 0f00000000;
	@%p1 bra 	$L__BB0_7;
	add.s32 	%r28, %r24, 31;
	shr.u32 	%r29, %r28, 5;
	shl.b32 	%r30, %r39, 7;
	mov.u32 	%r31, _ZZ14matrixMultiplyPKfS0_PfiE2As;
	add.s32 	%r6, %r31, %r30;
	shl.b32 	%r32, %r37, 2;
	add.s32 	%r7, %r6, %r32;
	mov.u32 	%r33, _ZZ14matrixMultiplyPKfS0_PfiE2Bs;
	add.s32 	%r9, %r33, %r32;
	add.s32 	%r8, %r9, %r30;
	neg.s32 	%r41, %r29;
	mad.lo.s32 	%r34, %r39, %r24, %r37;
	add.s32 	%r40, %r34, %r4;
	shl.b32 	%r12, %r24, 5;
	mad.lo.s32 	%r38, %r24, %r3, %r37;
	cvta.to.global.u64 	%rd1, %rd4;
	cvta.to.global.u64 	%rd2, %rd5;
	mov.f32 	%f110, 0f00000000;
$L__BB0_2:
	setp.ge.u32 	%p2, %r3, %r24;
	mul.wide.s32 	%rd7, %r38, 4;
	add.s64 	%rd3, %rd1, %rd7;
	setp.ge.s32 	%p3, %r37, %r24;
	mov.f32 	%f108, 0f00000000;
	or.pred  	%p4, %p2, %p3;
	@%p4 bra 	$L__BB0_4;
	ld.global.f32 	%f108, [%rd3];
$L__BB0_4:
	setp.ge.u32 	%p5, %r5, %r24;
	st.shared.f32 	[%r7], %f108;
	setp.ge.s32 	%p6, %r39, %r24;
	mov.f32 	%f109, 0f00000000;
	or.pred  	%p7, %p6, %p5;
	@%p7 bra 	$L__BB0_6;
	mul.wide.u32 	%rd8, %r40, 4;
	add.s64 	%rd9, %rd2, %rd8;
	ld.global.f32 	%f109, [%rd9];
$L__BB0_6:
	st.shared.f32 	[%r8], %f109;
	bar.sync 	0;
	ld.shared.f32 	%f12, [%r6];
	ld.shared.f32 	%f13, [%r9];
	fma.rn.f32 	%f14, %f12, %f13, %f110;
	ld.shared.f32 	%f15, [%r6+4];
	ld.shared.f32 	%f16, [%r9+128];
	fma.rn.f32 	%f17, %f15, %f16, %f14;
	ld.shared.f32 	%f18, [%r6+8];
	ld.shared.f32 	%f19, [%r9+256];
	fma.rn.f32 	%f20, %f18, %f19, %f17;
	ld.shared.f32 	%f21, [%r6+12];
	ld.shared.f32 	%f22, [%r9+384];
	fma.rn.f32 	%f23, %f21, %f22, %f20;
	ld.shared.f32 	%f24, [%r6+16];
	ld.shared.f32 	%f25, [%r9+512];
	fma.rn.f32 	%f26, %f24, %f25, %f23;
	ld.shared.f32 	%f27, [%r6+20];
	ld.shared.f32 	%f28, [%r9+640];
	fma.rn.f32 	%f29, %f27, %f28, %f26;
	ld.shared.f32 	%f30, [%r6+24];
	ld.shared.f32 	%f31, [%r9+768];
	fma.rn.f32 	%f32, %f30, %f31, %f29;
	ld.shared.f32 	%f33, [%r6+28];
	ld.shared.f32 	%f34, [%r9+896];
	fma.rn.f32 	%f35, %f33, %f34, %f32;
	ld.shared.f32 	%f36, [%r6+32];
	ld.shared.f32 	%f37, [%r9+1024];
	fma.rn.f32 	%f38, %f36, %f37, %f35;
	ld.shared.f32 	%f39, [%r6+36];
	ld.shared.f32 	%f40, [%r9+1152];
	fma.rn.f32 	%f41, %f39, %f40, %f38;
	ld.shared.f32 	%f42, [%r6+40];
	ld.shared.f32 	%f43, [%r9+1280];
	fma.rn.f32 	%f44, %f42, %f43, %f41;
	ld.shared.f32 	%f45, [%r6+44];
	ld.shared.f32 	%f46, [%r9+1408];
	fma.rn.f32 	%f47, %f45, %f46, %f44;
	ld.shared.f32 	%f48, [%r6+48];
	ld.shared.f32 	%f49, [%r9+1536];
	fma.rn.f32 	%f50, %f48, %f49, %f47;
	ld.shared.f32 	%f51, [%r6+52];
	ld.shared.f32 	%f52, [%r9+1664];
	fma.rn.f32 	%f53, %f51, %f52, %f50;
	ld.shared.f32 	%f54, [%r6+56];
	ld.shared.f32 	%f55, [%r9+1792];
	fma.rn.f32 	%f56, %f54, %f55, %f53;
	ld.shared.f32 	%f57, [%r6+60];
	ld.shared.f32 	%f58, [%r9+1920];
	fma.rn.f32 	%f59, %f57, %f58, %f56;
	ld.shared.f32 	%f60, [%r6+64];
	ld.shared.f32 	%f61, [%r9+2048];
	fma.rn.f32 	%f62, %f60, %f61, %f59;
	ld.shared.f32 	%f63, [%r6+68];
	ld.shared.f32 	%f64, [%r9+2176];
	fma.rn.f32 	%f65, %f63, %f64, %f62;
	ld.shared.f32 	%f66, [%r6+72];
	ld.shared.f32 	%f67, [%r9+2304];
	fma.rn.f32 	%f68, %f66, %f67, %f65;
	ld.shared.f32 	%f69, [%r6+76];
	ld.shared.f32 	%f70, [%r9+2432];
	fma.rn.f32 	%f71, %f69, %f70, %f68;
	ld.shared.f32 	%f72, [%r6+80];
	ld.shared.f32 	%f73, [%r9+2560];
	fma.rn.f32 	%f74, %f72, %f73, %f71;
	ld.shared.f32 	%f75, [%r6+84];
	ld.shared.f32 	%f76, [%r9+2688];
	fma.rn.f32 	%f77, %f75, %f76, %f74;
	ld.shared.f32 	%f78, [%r6+88];
	ld.shared.f32 	%f79, [%r9+2816];
	fma.rn.f32 	%f80, %f78, %f79, %f77;
	ld.shared.f32 	%f81, [%r6+92];
	ld.shared.f32 	%f82, [%r9+2944];
	fma.rn.f32 	%f83, %f81, %f82, %f80;
	ld.shared.f32 	%f84, [%r6+96];
	ld.shared.f32 	%f85, [%r9+3072];
	fma.rn.f32 	%f86, %f84, %f85, %f83;
	ld.shared.f32 	%f87, [%r6+100];
	ld.shared.f32 	%f88, [%r9+3200];
	fma.rn.f32 	%f89, %f87, %f88, %f86;
	ld.shared.f32 	%f90, [%r6+104];
	ld.shared.f32 	%f91, [%r9+3328];
	fma.rn.f32 	%f92, %f90, %f91, %f89;
	ld.shared.f32 	%f93, [%r6+108];
	ld.shared.f32 	%f94, [%r9+3456];
	fma.rn.f32 	%f95, %f93, %f94, %f92;
	ld.shared.f32 	%f96, [%r6+112];
	ld.shared.f32 	%f97, [%r9+3584];
	fma.rn.f32 	%f98, %f96, %f97, %f95;
	ld.shared.f32 	%f99, [%r6+116];
	ld.shared.f32 	%f100, [%r9+3712];
	fma.rn.f32 	%f101, %f99, %f100, %f98;
	ld.shared.f32 	%f102, [%r6+120];
	ld.shared.f32 	%f103, [%r9+3840];
	fma.rn.f32 	%f104, %f102, %f103, %f101;
	ld.shared.f32 	%f105, [%r6+124];
	ld.shared.f32 	%f106, [%r9+3968];
	fma.rn.f32 	%f110, %f105, %f106, %f104;
	bar.sync 	0;
	add.s32 	%r41, %r41, 1;
	setp.ne.s32 	%p8, %r41, 0;
	add.s32 	%r40, %r40, %r12;
	add.s32 	%r39, %r39, 32;
	add.s32 	%r38, %r38, 32;
	add.s32 	%r37, %r37, 32;
	@%p8 bra 	$L__BB0_2;
$L__BB0_7:
	max.s32 	%r35, %r3, %r5;
	setp.ge.s32 	%p9, %r35, %r24;
	@%p9 bra 	$L__BB0_9;
	mad.lo.s32 	%r36, %r24, %r3, %r5;
	cvta.to.global.u64 	%rd10, %rd6;
	mul.wide.u32 	%rd11, %r36, 4;
	add.s64 	%rd12, %rd10, %rd11;
	st.global.f32 	[%rd12], %f110;
$L__BB0_9:
	ret;

}


// ===== COMPILED SASS (sm_100) =====

	.target	sm_100

	.elftype	@"ET_EXEC"


//--------------------- .note.nv.tkinfo           --------------------------
	.section	.note.nv.tkinfo,"",@"SHT_NOTE"
	.sectionflags	@"SHF_NOTE_NV_TKINFO"
	.tkinfo
        /*0018*/ 	.word	0x00000002
        /*0030*/ 	.string	""
        /*0030*/ 	.string	"ptxas"
        /*0030*/ 	.string	"Cuda compilation tools, release 13.0, V13.0.88"
        /*0030*/ 	.string	"Build cuda_13.0.r13.0/compiler.36424714_0"
        /*0030*/ 	.string	"-arch sm_100 -m 64 "



//--------------------- .note.nv.cuinfo           --------------------------
	.section	.note.nv.cuinfo,"",@"SHT_NOTE"
	.sectionflags	@"SHF_NOTE_NV_CUINFO"
        /*0018*/ 	.short	0x0002
        /*001a*/ 	.short	0x0064
        /*001c*/ 	.short	0x0082
	.zero		2


//--------------------- .nv.info                  --------------------------
	.section	.nv.info,"",@"SHT_CUDA_INFO"
	.align	4


	//----- nvinfo : EIATTR_REGCOUNT
	.align		4
        /*0000*/ 	.byte	0x04, 0x2f
        /*0002*/ 	.short	(.L_1 - .L_0)
	.align		4
.L_0:
        /*0004*/ 	.word	index@(_Z14matrixMultiplyPKfS0_Pfi)
        /*0008*/ 	.word	0x00000020


	//----- nvinfo : EIATTR_FRAME_SIZE
	.align		4
.L_1:
        /*000c*/ 	.byte	0x04, 0x11
        /*000e*/ 	.short	(.L_3 - .L_2)
	.align		4
.L_2:
        /*0010*/ 	.word	index@(_Z14matrixMultiplyPKfS0_Pfi)
        /*0014*/ 	.word	0x00000000


	//----- nvinfo : EIATTR_MIN_STACK_SIZE
	.align		4
.L_3:
        /*0018*/ 	.byte	0x04, 0x12
        /*001a*/ 	.short	(.L_5 - .L_4)
	.align		4
.L_4:
        /*001c*/ 	.word	index@(_Z14matrixMultiplyPKfS0_Pfi)
        /*0020*/ 	.word	0x00000000
.L_5:


//--------------------- .nv.compat                --------------------------
	.section	.nv.compat,"",@"SHT_CUDA_COMPAT_INFO"
	.align	4
        /*0000*/ 	.byte	0x02, 0x09, 0x00, 0x00, 0x02, 0x02, 0x01, 0x00, 0x02, 0x05, 0x05, 0x00, 0x03, 0x07, 0x01, 0x01
        /*0010*/ 	.byte	0x02, 0x03, 0x00, 0x00, 0x02, 0x06, 0x01, 0x00, 0x04, 0x0b, 0x08, 0x00, 0x09, 0x00, 0x00, 0x00
        /*0020*/ 	.byte	0x00, 0x00, 0x00, 0x00


//--------------------- .nv.info._Z14matrixMultiplyPKfS0_Pfi --------------------------
	.section	.nv.info._Z14matrixMultiplyPKfS0_Pfi,"",@"SHT_CUDA_INFO"
	.sectionflags	@""
	.align	4


	//----- nvinfo : EIATTR_CUDA_API_VERSION
	.align		4
        /*0000*/ 	.byte	0x04, 0x37
        /*0002*/ 	.short	(.L_7 - .L_6)
.L_6:
        /*0004*/ 	.word	0x00000082


	//----- nvinfo : EIATTR_KPARAM_INFO
	.align		4
.L_7:
        /*0008*/ 	.byte	0x04, 0x17
        /*000a*/ 	.short	(.L_9 - .L_8)
.L_8:
        /*000c*/ 	.word	0x00000000
        /*0010*/ 	.short	0x0003
        /*0012*/ 	.short	0x0018
        /*0014*/ 	.byte	0x00, 0xf0, 0x11, 0x00


	//----- nvinfo : EIATTR_KPARAM_INFO
	.align		4
.L_9:
        /*0018*/ 	.byte	0x04, 0x17
        /*001a*/ 	.short	(.L_11 - .L_10)
.L_10:
        /*001c*/ 	.word	0x00000000
        /*0020*/ 	.short	0x0002
        /*0022*/ 	.short	0x0010
        /*0024*/ 	.byte	0x00, 0xf5, 0x21, 0x00


	//----- nvinfo : EIATTR_KPARAM_INFO
	.align		4
.L_11:
        /*0028*/ 	.byte	0x04, 0x17
        /*002a*/ 	.short	(.L_13 - .L_12)
.L_12:
        /*002c*/ 	.word	0x00000000
        /*0030*/ 	.short	0x0001
        /*0032*/ 	.short	0x0008
        /*0034*/ 	.byte	0x00, 0xf5, 0x21, 0x00


	//----- nvinfo : EIATTR_KPARAM_INFO
	.align		4
.L_13:
        /*0038*/ 	.byte	0x04, 0x17
        /*003a*/ 	.short	(.L_15 - .L_14)
.L_14:
        /*003c*/ 	.word	0x00000000
        /*0040*/ 	.short	0x0000
        /*0042*/ 	.short	0x0000
        /*0044*/ 	.byte	0x00, 0xf5, 0x21, 0x00


	//----- nvinfo : EIATTR_SPARSE_MMA_MASK
	.align		4
.L_15:
        /*0048*/ 	.byte	0x03, 0x50
        /*004a*/ 	.short	0x0000


	//----- nvinfo : EIATTR_MAXREG_COUNT
	.align		4
        /*004c*/ 	.byte	0x03, 0x1b
        /*004e*/ 	.short	0x00ff


	//----- nvinfo : EIATTR_NUM_BARRIERS
	.align		4
        /*0050*/ 	.byte	0x02, 0x4c
        /*0052*/ 	.byte	0x01
	.zero		1


	//----- nvinfo : EIATTR_MERCURY_ISA_VERSION
	.align		4
        /*0054*/ 	.byte	0x03, 0x5f
        /*0056*/ 	.short	0x0101


	//----- nvinfo : EIATTR_VRC_CTA_INIT_COUNT
	.align		4
        /*0058*/ 	.byte	0x02, 0x4a
	.zero		1
	.zero		1


	//----- nvinfo : EIATTR_EXIT_INSTR_OFFSETS
	.align		4
        /*005c*/ 	.byte	0x04, 0x1c
        /*005e*/ 	.short	(.L_17 - .L_16)


	//   ....[0]....
.L_16:
        /*0060*/ 	.word	0x00000800


	//   ....[1]....
        /*0064*/ 	.word	0x00000850


	//----- nvinfo : EIATTR_CBANK_PARAM_SIZE
	.align		4
.L_17:
        /*0068*/ 	.byte	0x03, 0x19
        /*006a*/ 	.short	0x001c


	//----- nvinfo : EIATTR_PARAM_CBANK
	.align		4
        /*006c*/ 	.byte	0x04, 0x0a
        /*006e*/ 	.short	(.L_19 - .L_18)
	.align		4
.L_18:
        /*0070*/ 	.word	index@(.nv.constant0._Z14matrixMultiplyPKfS0_Pfi)
        /*0074*/ 	.short	0x0380
        /*0076*/ 	.short	0x001c


	//----- nvinfo : EIATTR_SW_WAR
	.align		4
.L_19:
        /*0078*/ 	.byte	0x04, 0x36
        /*007a*/ 	.short	(.L_21 - .L_20)
.L_20:
        /*007c*/ 	.word	0x00000008
.L_21:


//--------------------- .nv.callgraph             --------------------------
	.section	.nv.callgraph,"",@"SHT_CUDA_CALLGRAPH"
	.align	4
	.sectionentsize	8
	.align		4
        /*0000*/ 	.word	0x00000000
	.align		4
        /*0004*/ 	.word	0xffffffff
	.align		4
        /*0008*/ 	.word	0x00000000
	.align		4
        /*000c*/ 	.word	0xfffffffe
	.align		4
        /*0010*/ 	.word	0x00000000
	.align		4
        /*0014*/ 	.word	0xfffffffd
	.align		4
        /*0018*/ 	.word	0x00000000
	.align		4
        /*001c*/ 	.word	0xfffffffc


//--------------------- .text._Z14matrixMultiplyPKfS0_Pfi --------------------------
	.section	.text._Z14matrixMultiplyPKfS0_Pfi,"ax",@progbits
	.align	128
        .global         _Z14matrixMultiplyPKfS0_Pfi
        .type           _Z14matrixMultiplyPKfS0_Pfi,@function
        .size           _Z14matrixMultiplyPKfS0_Pfi,(.L_x_3 - _Z14matrixMultiplyPKfS0_Pfi)
        .other          _Z14matrixMultiplyPKfS0_Pfi,@"STO_CUDA_ENTRY STV_DEFAULT"
_Z14matrixMultiplyPKfS0_Pfi:
.text._Z14matrixMultiplyPKfS0_Pfi:
[----:B------:R-:W-:Y:S01]  /*0000*/  LDC R1, c[0x0][0x37c] ;  /* 0x0000df00ff017b82 */ /* 0x000fe20000000800 */
[----:B------:R-:W0:Y:S01]  /*0010*/  LDCU UR4, c[0x0][0x398] ;  /* 0x00007300ff0477ac */ /* 0x000e220008000800 */
[----:B------:R-:W1:Y:S01]  /*0020*/  S2R R18, SR_CTAID.Y ;  /* 0x0000000000127919 */ /* 0x000e620000002600 */
[----:B------:R-:W-:Y:S01]  /*0030*/  HFMA2 R27, -RZ, RZ, 0, 0 ;  /* 0x00000000ff1b7431 */ /* 0x000fe200000001ff */
[----:B------:R-:W2:Y:S01]  /*0040*/  LDCU.64 UR8, c[0x0][0x358] ;  /* 0x00006b00ff0877ac */ /* 0x000ea20008000a00 */
[----:B------:R-:W1:Y:S01]  /*0050*/  S2R R19, SR_TID.Y ;  /* 0x0000000000137919 */ /* 0x000e620000002200 */
[----:B------:R-:W3:Y:S01]  /*0060*/  S2R R4, SR_CTAID.X ;  /* 0x0000000000047919 */ /* 0x000ee20000002500 */
[----:B------:R-:W3:Y:S01]  /*0070*/  S2R R21, SR_TID.X ;  /* 0x0000000000157919 */ /* 0x000ee20000002100 */
[----:B0-----:R-:W-:-:S04]  /*0080*/  MOV R6, UR4 ;  /* 0x0000000400067c02 */ /* 0x001fc80008000f00 */
[----:B------:R-:W-:Y:S02]  /*0090*/  ISETP.GE.AND P0, PT, R6, 0x1, PT ;  /* 0x000000010600780c */ /* 0x000fe40003f06270 */
[----:B-1----:R-:W-:Y:S02]  /*00a0*/  LEA R18, R18, R19, 0x5 ;  /* 0x0000001312127211 */ /* 0x002fe400078e28ff */
[----:B---3--:R-:W-:-:S09]  /*00b0*/  LEA R23, R4, R21, 0x5 ;  /* 0x0000001504177211 */ /* 0x008fd200078e28ff */
[----:B--2---:R-:W-:Y:S05]  /*00c0*/  @!P0 BRA `(.L_x_0) ;  /* 0x0000000400c48947 */ /* 0x004fea0003800000 */
[----:B------:R-:W0:Y:S01]  /*00d0*/  S2UR UR6, SR_CgaCtaId ;  /* 0x00000000000679c3 */ /* 0x000e220000008800 */
[----:B------:R-:W-:Y:S01]  /*00e0*/  UMOV UR4, 0x400 ;  /* 0x0000040000047882 */ /* 0x000fe20000000000 */
[----:B------:R-:W-:Y:S01]  /*00f0*/  IADD3 R2, PT, PT, R6, 0x1f, RZ ;  /* 0x0000001f06027810 */ /* 0x000fe20007ffe0ff */
[----:B------:R-:W-:Y:S01]  /*0100*/  UIADD3 UR5, UPT, UPT, UR4, 0x1000, URZ ;  /* 0x0000100004057890 */ /* 0x000fe2000fffe0ff */
[-CC-:B------:R-:W-:Y:S01]  /*0110*/  IMAD R17, R19, R6.reuse, R21.reuse ;  /* 0x0000000613117224 */ /* 0x180fe200078e0215 */
[----:B------:R-:W-:Y:S01]  /*0120*/  MOV R27, RZ ;  /* 0x000000ff001b7202 */ /* 0x000fe20000000f00 */
[----:B------:R-:W-:Y:S01]  /*0130*/  IMAD R7, R18, R6, R21 ;  /* 0x0000000612077224 */ /* 0x000fe200078e0215 */
[----:B------:R-:W-:Y:S01]  /*0140*/  SHF.R.U32.HI R2, RZ, 0x5, R2 ;  /* 0x00000005ff027819 */ /* 0x000fe20000011602 */
[----:B------:R-:W1:Y:S01]  /*0150*/  LDC R0, c[0x0][0x398] ;  /* 0x0000e600ff007b82 */ /* 0x000e620000000800 */
[----:B------:R-:W-:Y:S02]  /*0160*/  LEA R17, R4, R17, 0x5 ;  /* 0x0000001104117211 */ /* 0x000fe400078e28ff */
[----:B------:R-:W-:-:S05]  /*0170*/  IADD3 R16, PT, PT, -R2, RZ, RZ ;  /* 0x000000ff02107210 */ /* 0x000fca0007ffe1ff */
[----:B------:R-:W2:Y:S01]  /*0180*/  LDC.64 R24, c[0x0][0x380] ;  /* 0x0000e000ff187b82 */ /* 0x000ea20000000a00 */
[----:B0-----:R-:W-:Y:S02]  /*0190*/  ULEA UR4, UR6, UR4, 0x18 ;  /* 0x0000000406047291 */ /* 0x001fe4000f8ec0ff */
[----:B------:R-:W-:-:S04]  /*01a0*/  ULEA UR5, UR6, UR5, 0x18 ;  /* 0x0000000506057291 */ /* 0x000fc8000f8ec0ff */
[----:B------:R-:W-:Y:S02]  /*01b0*/  LEA R5, R19, UR4, 0x7 ;  /* 0x0000000413057c11 */ /* 0x000fe4000f8e38ff */
[C---:B------:R-:W-:Y:S02]  /*01c0*/  LEA R3, R21.reuse, UR5, 0x2 ;  /* 0x0000000515037c11 */ /* 0x040fe4000f8e10ff */
[----:B------:R-:W-:Y:S02]  /*01d0*/  LEA R4, R21, R5, 0x2 ;  /* 0x0000000515047211 */ /* 0x000fe400078e10ff */
[----:B------:R-:W-:-:S07]  /*01e0*/  LEA R2, R19, R3, 0x7 ;  /* 0x0000000313027211 */ /* 0x000fce00078e38ff */
.L_x_1:
[----:B-1----:R-:W-:Y:S01]  /*01f0*/  MOV R6, R0 ;  /* 0x0000000000067202 */ /* 0x002fe20000000f00 */
[----:B------:R-:W-:Y:S01]  /*0200*/  HFMA2 R20, -RZ, RZ, 0, 0 ;  /* 0x00000000ff147431 */ /* 0x000fe200000001ff */
[----:B------:R-:W-:Y:S01]  /*0210*/  MOV R22, RZ ;  /* 0x000000ff00167202 */ /* 0x000fe20000000f00 */
[----:B--2---:R-:W-:Y:S01]  /*0220*/  IMAD.WIDE R8, R7, 0x4, R24 ;  /* 0x0000000407087825 */ /* 0x004fe200078e0218 */
[-C--:B------:R-:W-:Y:S02]  /*0230*/  ISETP.GE.U32.AND P0, PT, R23, R6.reuse, PT ;  /* 0x000000061700720c */ /* 0x080fe40003f06070 */
[-C--:B------:R-:W-:Y:S02]  /*0240*/  ISETP.GE.AND P1, PT, R21, R6.reuse, PT ;  /* 0x000000061500720c */ /* 0x080fe40003f26270 */
[-C--:B------:R-:W-:Y:S02]  /*0250*/  ISETP.GE.OR P0, PT, R19, R6.reuse, P0 ;  /* 0x000000061300720c */ /* 0x080fe40000706670 */
[----:B------:R-:W-:-:S11]  /*0260*/  ISETP.GE.U32.OR P1, PT, R18, R6, P1 ;  /* 0x000000061200720c */ /* 0x000fd60000f26470 */
[----:B------:R-:W0:Y:S02]  /*0270*/  @!P0 LDC.64 R10, c[0x0][0x388] ;  /* 0x0000e200ff0a8b82 */ /* 0x000e240000000a00 */
[----:B------:R-:W2:Y:S01]  /*0280*/  @!P1 LDG.E R20, desc[UR8][R8.64] ;  /* 0x0000000808149981 */ /* 0x000ea2000c1e1900 */
[----:B0-----:R-:W-:-:S05]  /*0290*/  @!P0 IMAD.WIDE.U32 R10, R17, 0x4, R10 ;  /* 0x00000004110a8825 */ /* 0x001fca00078e000a */
[----:B------:R-:W3:Y:S04]  /*02a0*/  @!P0 LDG.E R22, desc[UR8][R10.64] ;  /* 0x000000080a168981 */ /* 0x000ee8000c1e1900 */
[----:B--2---:R-:W-:Y:S04]  /*02b0*/  STS [R4], R20 ;  /* 0x0000001404007388 */ /* 0x004fe80000000800 */
[----:B---3--:R-:W-:Y:S01]  /*02c0*/  STS [R2], R22 ;  /* 0x0000001602007388 */ /* 0x008fe20000000800 */
[----:B------:R-:W-:Y:S06]  /*02d0*/  BAR.SYNC.DEFER_BLOCKING 0x0 ;  /* 0x0000000000007b1d */ /* 0x000fec0000010000 */
[----:B------:R-:W-:Y:S04]  /*02e0*/  LDS R26, [R3] ;  /* 0x00000000031a7984 */ /* 0x000fe80000000800 */
[----:B------:R-:W0:Y:S04]  /*02f0*/  LDS.128 R12, [R5] ;  /* 0x00000000050c7984 */ /* 0x000e280000000c00 */
[----:B------:R-:W1:Y:S04]  /*0300*/  LDS R28, [R3+0x80] ;  /* 0x00008000031c7984 */ /* 0x000e680000000800 */
[----:B------:R-:W2:Y:S04]  /*0310*/  LDS R29, [R3+0x100] ;  /* 0x00010000031d7984 */ /* 0x000ea80000000800 */
[----:B------:R-:W-:Y:S04]  /*0320*/  LDS.128 R8, [R5+0x10] ;  /* 0x0000100005087984 */ /* 0x000fe80000000c00 */
[----:B------:R-:W-:Y:S01]  /*0330*/  LDS R20, [R3+0x280] ;  /* 0x0002800003147984 */ /* 0x000fe20000000800 */
[----:B0-----:R-:W-:-:S03]  /*0340*/  FFMA R26, R12, R26, R27 ;  /* 0x0000001a0c1a7223 */ /* 0x001fc6000000001b */
[----:B------:R-:W0:Y:S01]  /*0350*/  LDS R12, [R3+0x180] ;  /* 0x00018000030c7984 */ /* 0x000e220000000800 */
[----:B-1----:R-:W-:-:S03]  /*0360*/  FFMA R26, R28, R13, R26 ;  /* 0x0000000d1c1a7223 */ /* 0x002fc6000000001a */
[----:B------:R-:W1:Y:S01]  /*0370*/  LDS R13, [R3+0x200] ;  /* 0x00020000030d7984 */ /* 0x000e620000000800 */
[----:B--2---:R-:W-:-:S03]  /*0380*/  FFMA R29, R29, R14, R26 ;  /* 0x0000000e1d1d7223 */ /* 0x004fc6000000001a */
[----:B------:R-:W2:Y:S04]  /*0390*/  LDS R27, [R3+0x300] ;  /* 0x00030000031b7984 */ /* 0x000ea80000000800 */
[----:B------:R-:W-:Y:S01]  /*03a0*/  LDS R26, [R3+0x400] ;  /* 0x00040000031a7984 */ /* 0x000fe20000000800 */
[----:B0-----:R-:W-:-:S03]  /*03b0*/  FFMA R15, R12, R15, R29 ;  /* 0x0000000f0c0f7223 */ /* 0x001fc6000000001d */
[----:B------:R-:W-:Y:S01]  /*03c0*/  LDS R29, [R3+0xe80] ;  /* 0x000e8000031d7984 */ /* 0x000fe20000000800 */
[----:B-1----:R-:W-:-:S03]  /*03d0*/  FFMA R13, R8, R13, R15 ;  /* 0x0000000d080d7223 */ /* 0x002fc6000000000f */
[----:B------:R-:W0:Y:S01]  /*03e0*/  LDS R8, [R3+0x380] ;  /* 0x0003800003087984 */ /* 0x000e220000000800 */
[----:B------:R-:W-:-:S03]  /*03f0*/  FFMA R22, R20, R9, R13 ;  /* 0x0000000914167223 */ /* 0x000fc6000000000d */
[----:B------:R-:W1:Y:S04]  /*0400*/  LDS.128 R12, [R5+0x20] ;  /* 0x00002000050c7984 */ /* 0x000e680000000c00 */
[----:B------:R-:W3:Y:S01]  /*0410*/  LDS R20, [R3+0x480] ;  /* 0x0004800003147984 */ /* 0x000ee20000000800 */
[----:B--2---:R-:W-:-:S03]  /*0420*/  FFMA R9, R27, R10, R22 ;  /* 0x0000000a1b097223 */ /* 0x004fc60000000016 */
[----:B------:R-:W2:Y:S01]  /*0430*/  LDS R27, [R3+0x500] ;  /* 0x00050000031b7984 */ /* 0x000ea20000000800 */
[----:B0-----:R-:W-:-:S04]  /*0440*/  FFMA R9, R8, R11, R9 ;  /* 0x0000000b08097223 */ /* 0x001fc80000000009 */
[----:B-1----:R-:W-:Y:S02]  /*0450*/  FFMA R9, R12, R26, R9 ;  /* 0x0000001a0c097223 */ /* 0x002fe40000000009 */
[----:B------:R-:W0:Y:S02]  /*0460*/  LDS R12, [R3+0x580] ;  /* 0x00058000030c7984 */ /* 0x000e240000000800 */
[----:B---3--:R-:W-:Y:S02]  /*0470*/  FFMA R22, R20, R13, R9 ;  /* 0x0000000d14167223 */ /* 0x008fe40000000009 */
[----:B------:R-:W-:Y:S04]  /*0480*/  LDS R26, [R3+0x600] ;  /* 0x00060000031a7984 */ /* 0x000fe80000000800 */
        /* <DEDUP_REMOVED lines=36> */
[----:B------:R-:W1:Y:S01]  /*06d0*/  LDS.128 R8, [R5+0x70] ;  /* 0x0000700005087984 */ /* 0x000e620000000c00 */
[----:B--2---:R-:W-:-:S03]  /*06e0*/  FFMA R27, R27, R14, R20 ;  /* 0x0000000e1b1b7223 */ /* 0x004fc60000000014 */
[----:B------:R-:W2:Y:S04]  /*06f0*/  LDS R20, [R3+0xf00] ;  /* 0x000f000003147984 */ /* 0x000ea80000000800 */
[----:B------:R-:W3:Y:S01]  /*0700*/  LDS R14, [R3+0xf80] ;  /* 0x000f8000030e7984 */ /* 0x000ee20000000800 */
[----:B------:R-:W-:Y:S01]  /*0710*/  IADD3 R16, PT, PT, R16, 0x1, RZ ;  /* 0x0000000110107810 */ /* 0x000fe20007ffe0ff */
[----:B------:R-:W-:Y:S03]  /*0720*/  BAR.SYNC.DEFER_BLOCKING 0x0 ;  /* 0x0000000000007b1d */ /* 0x000fe60000010000 */
[----:B------:R-:W-:Y:S02]  /*0730*/  ISETP.NE.AND P0, PT, R16, RZ, PT ;  /* 0x000000ff1000720c */ /* 0x000fe40003f05270 */
[----:B------:R-:W-:Y:S01]  /*0740*/  IADD3 R7, PT, PT, R7, 0x20, RZ ;  /* 0x0000002007077810 */ /* 0x000fe20007ffe0ff */
[----:B0-----:R-:W-:-:S04]  /*0750*/  FFMA R15, R12, R15, R27 ;  /* 0x0000000f0c0f7223 */ /* 0x001fc8000000001b */
[----:B-1----:R-:W-:-:S04]  /*0760*/  FFMA R8, R8, R13, R15 ;  /* 0x0000000d08087223 */ /* 0x002fc8000000000f */
[----:B------:R-:W-:-:S04]  /*0770*/  FFMA R9, R29, R9, R8 ;  /* 0x000000091d097223 */ /* 0x000fc80000000008 */
[----:B--2---:R-:W-:Y:S01]  /*0780*/  FFMA R9, R20, R10, R9 ;  /* 0x0000000a14097223 */ /* 0x004fe20000000009 */
[----:B------:R-:W-:Y:S02]  /*0790*/  IADD3 R21, PT, PT, R21, 0x20, RZ ;  /* 0x0000002015157810 */ /* 0x000fe40007ffe0ff */
[----:B------:R-:W-:Y:S01]  /*07a0*/  IADD3 R19, PT, PT, R19, 0x20, RZ ;  /* 0x0000002013137810 */ /* 0x000fe20007ffe0ff */
[----:B---3--:R-:W-:Y:S01]  /*07b0*/  FFMA R27, R14, R11, R9 ;  /* 0x0000000b0e1b7223 */ /* 0x008fe20000000009 */
[----:B------:R-:W-:Y:S01]  /*07c0*/  LEA R17, R6, R17, 0x5 ;  /* 0x0000001106117211 */ /* 0x000fe200078e28ff */
[----:B------:R-:W-:Y:S06]  /*07d0*/  @P0 BRA `(.L_x_1) ;  /* 0xfffffff800840947 */ /* 0x000fec000383ffff */
.L_x_0:
[----:B------:R-:W-:-:S04]  /*07e0*/  VIMNMX R3, PT, PT, R18, R23, !PT ;  /* 0x0000001712037248 */ /* 0x000fc80007fe0100 */
[----:B------:R-:W-:-:S13]  /*07f0*/  ISETP.GE.AND P0, PT, R3, R6, PT ;  /* 0x000000060300720c */ /* 0x000fda0003f06270 */
[----:B------:R-:W-:Y:S05]  /*0800*/  @P0 EXIT ;  /* 0x000000000000094d */ /* 0x000fea0003800000 */
[----:B------:R-:W0:Y:S01]  /*0810*/  LDC.64 R2, c[0x0][0x390] ;  /* 0x0000e400ff027b82 */ /* 0x000e220000000a00 */
[----:B------:R-:W-:-:S04]  /*0820*/  IMAD R23, R18, R6, R23 ;  /* 0x0000000612177224 */ /* 0x000fc800078e0217 */
[----:B0-----:R-:W-:-:S05]  /*0830*/  IMAD.WIDE.U32 R2, R23, 0x4, R2 ;  /* 0x0000000417027825 */ /* 0x001fca00078e0002 */
[----:B------:R-:W-:Y:S01]  /*0840*/  STG.E desc[UR8][R2.64], R27 ;  /* 0x0000001b02007986 */ /* 0x000fe2000c101908 */
[----:B------:R-:W-:Y:S05]  /*0850*/  EXIT ;  /* 0x000000000000794d */ /* 0x000fea0003800000 */
.L_x_2:
[----:B------:R-:W-:-:S00]  /*0860*/  BRA `(.L_x_2) ;  /* 0xfffffffc00fc7947 */ /* 0x000fc0000383ffff */
[----:B------:R-:W-:-:S00]  /*0870*/  NOP ;  /* 0x0000000000007918 */ /* 0x000fc00000000000 */
        /* <DEDUP_REMOVED lines=8> */
.L_x_3:


//--------------------- .nv.shared._Z14matrixMultiplyPKfS0_Pfi --------------------------
	.section	.nv.shared._Z14matrixMultiplyPKfS0_Pfi,"aw",@nobits
	.sectionflags	@""
	.align	4
.nv.shared._Z14matrixMultiplyPKfS0_Pfi:
	.zero		9216


//--------------------- .nv.shared.reserved.0     --------------------------
	.section	.nv.shared.reserved.0,"aw",@nobits
	.weak		__nv_reservedSMEM_offset_0_alias
	.size		__nv_reservedSMEM_offset_0_alias, 0, 64
	.other		__nv_reservedSMEM_offset_0_alias,@"STO_CUDA_RESERVED_SHARED STV_DEFAULT"
__nv_reservedSMEM_offset_0_alias:
	.zero		0
	.zero		64


//--------------------- .nv.constant0._Z14matrixMultiplyPKfS0_Pfi --------------------------
	.section	.nv.constant0._Z14matrixMultiplyPKfS0_Pfi,"a",@progbits
	.sectionflags	@""
	.align	4
.nv.constant0._Z14matrixMultiplyPKfS0_Pfi:
	.zero		924


//--------------------- SYMBOLS --------------------------

	.type		.nv.reservedSmem.offset0,@object
	.size		.nv.reservedSmem.offset0,0x4
	.type		.nv.reservedSmem.cap,@object
	.size		.nv.reservedSmem.cap,0x4
